//
// Generated by NVIDIA NVVM Compiler
//
// Compiler Build ID: CL-36424714
// Cuda compilation tools, release 13.0, V13.0.88
// Based on NVVM 20.0.0
//

.version 9.0
.target sm_100
.address_size 64

	// .globl	_Z30activate_array_logistic_kernelPfi

.visible .entry _Z30activate_array_logistic_kernelPfi(
	.param .u64 .ptr .align 1 _Z30activate_array_logistic_kernelPfi_param_0,
	.param .u32 _Z30activate_array_logistic_kernelPfi_param_1
)
{
	.reg .pred 	%p<2>;
	.reg .b32 	%r<8>;
	.reg .b32 	%f<15>;
	.reg .b64 	%rd<5>;

	ld.param.u64 	%rd1, [_Z30activate_array_logistic_kernelPfi_param_0];
	ld.param.u32 	%r2, [_Z30activate_array_logistic_kernelPfi_param_1];
	mov.u32 	%r3, %ctaid.x;
	mov.u32 	%r4, %ntid.x;
	mov.u32 	%r5, %tid.x;
	mad.lo.s32 	%r1, %r3, %r4, %r5;
	setp.ge.s32 	%p1, %r1, %r2;
	@%p1 bra 	$L__BB0_2;
	cvta.to.global.u64 	%rd2, %rd1;
	mul.wide.s32 	%rd3, %r1, 4;
	add.s64 	%rd4, %rd2, %rd3;
	ld.global.f32 	%f1, [%rd4];
	fma.rn.f32 	%f2, %f1, 0fBBBB989D, 0f3F000000;
	cvt.sat.f32.f32 	%f3, %f2;
	mov.f32 	%f4, 0f4B400001;
	mov.f32 	%f5, 0f437C0000;
	fma.rm.f32 	%f6, %f3, %f5, %f4;
	add.f32 	%f7, %f6, 0fCB40007F;
	neg.f32 	%f8, %f7;
	fma.rn.f32 	%f9, %f1, 0fBFB8AA3B, %f8;
	fma.rn.f32 	%f10, %f1, 0fB2A57060, %f9;
	mov.b32 	%r6, %f6;
	shl.b32 	%r7, %r6, 23;
	mov.b32 	%f11, %r7;
	ex2.approx.ftz.f32 	%f12, %f10;
	fma.rn.f32 	%f13, %f12, %f11, 0f3F800000;
	rcp.rn.f32 	%f14, %f13;
	st.global.f32 	[%rd4], %f14;
$L__BB0_2:
	ret;

}


// ===== COMPILED SASS (sm_100) =====

	.target	sm_100

	.elftype	@"ET_EXEC"


//--------------------- .note.nv.tkinfo           --------------------------
	.section	.note.nv.tkinfo,"",@"SHT_NOTE"
	.sectionflags	@"SHF_NOTE_NV_TKINFO"
	.tkinfo
        /*0018*/ 	.word	0x00000002
        /*0030*/ 	.string	""
        /*0030*/ 	.string	"ptxas"
        /*0030*/ 	.string	"Cuda compilation tools, release 13.0, V13.0.88"
        /*0030*/ 	.string	"Build cuda_13.0.r13.0/compiler.36424714_0"
        /*0030*/ 	.string	"-arch sm_100 -m 64 "



//--------------------- .note.nv.cuinfo           --------------------------
	.section	.note.nv.cuinfo,"",@"SHT_NOTE"
	.sectionflags	@"SHF_NOTE_NV_CUINFO"
        /*0018*/ 	.short	0x0002
        /*001a*/ 	.short	0x0064
        /*001c*/ 	.short	0x0082
	.zero		2


//--------------------- .nv.info                  --------------------------
	.section	.nv.info,"",@"SHT_CUDA_INFO"
	.align	4


	//----- nvinfo : EIATTR_REGCOUNT
	.align		4
        /*0000*/ 	.byte	0x04, 0x2f
        /*0002*/ 	.short	(.L_1 - .L_0)
	.align		4
.L_0:
        /*0004*/ 	.word	index@(_Z30activate_array_logistic_kernelPfi)
        /*0008*/ 	.word	0x0000000f


	//----- nvinfo : EIATTR_FRAME_SIZE
	.align		4
.L_1:
        /*000c*/ 	.byte	0x04, 0x11
        /*000e*/ 	.short	(.L_3 - .L_2)
	.align		4
.L_2:
        /*0010*/ 	.word	index@($__internal_0_$__cuda_sm20_rcp_rn_f32_slowpath)
        /*0014*/ 	.word	0x00000000


	//----- nvinfo : EIATTR_FRAME_SIZE
	.align		4
.L_3:
        /*0018*/ 	.byte	0x04, 0x11
        /*001a*/ 	.short	(.L_5 - .L_4)
	.align		4
.L_4:
        /*001c*/ 	.word	index@(_Z30activate_array_logistic_kernelPfi)
        /*0020*/ 	.word	0x00000000


	//----- nvinfo : EIATTR_MIN_STACK_SIZE
	.align		4
.L_5:
        /*0024*/ 	.byte	0x04, 0x12
        /*0026*/ 	.short	(.L_7 - .L_6)
	.align		4
.L_6:
        /*0028*/ 	.word	index@(_Z30activate_array_logistic_kernelPfi)
        /*002c*/ 	.word	0x00000000
.L_7:


//--------------------- .nv.compat                --------------------------
	.section	.nv.compat,"",@"SHT_CUDA_COMPAT_INFO"
	.align	4
        /*0000*/ 	.byte	0x02, 0x09, 0x00, 0x00, 0x02, 0x02, 0x01, 0x00, 0x02, 0x05, 0x05, 0x00, 0x03, 0x07, 0x01, 0x01
        /*0010*/ 	.byte	0x02, 0x03, 0x00, 0x00, 0x02, 0x06, 0x01, 0x00, 0x04, 0x0b, 0x08, 0x00, 0x09, 0x00, 0x00, 0x00
        /*0020*/ 	.byte	0x00, 0x00, 0x00, 0x00


//--------------------- .nv.info._Z30activate_array_logistic_kernelPfi --------------------------
	.section	.nv.info._Z30activate_array_logistic_kernelPfi,"",@"SHT_CUDA_INFO"
	.sectionflags	@""
	.align	4


	//----- nvinfo : EIATTR_CUDA_API_VERSION
	.align		4
        /*0000*/ 	.byte	0x04, 0x37
        /*0002*/ 	.short	(.L_9 - .L_8)
.L_8:
        /*0004*/ 	.word	0x00000082


	//----- nvinfo : EIATTR_KPARAM_INFO
	.align		4
.L_9:
        /*0008*/ 	.byte	0x04, 0x17
        /*000a*/ 	.short	(.L_11 - .L_10)
.L_10:
        /*000c*/ 	.word	0x00000000
        /*0010*/ 	.short	0x0001
        /*0012*/ 	.short	0x0008
        /*0014*/ 	.byte	0x00, 0xf0, 0x11, 0x00


	//----- nvinfo : EIATTR_KPARAM_INFO
	.align		4
.L_11:
        /*0018*/ 	.byte	0x04, 0x17
        /*001a*/ 	.short	(.L_13 - .L_12)
.L_12:
        /*001c*/ 	.word	0x00000000
        /*0020*/ 	.short	0x0000
        /*0022*/ 	.short	0x0000
        /*0024*/ 	.byte	0x00, 0xf5, 0x21, 0x00


	//----- nvinfo : EIATTR_SPARSE_MMA_MASK
	.align		4
.L_13:
        /*0028*/ 	.byte	0x03, 0x50
        /*002a*/ 	.short	0x0000


	//----- nvinfo : EIATTR_MAXREG_COUNT
	.align		4
        /*002c*/ 	.byte	0x03, 0x1b
        /*002e*/ 	.short	0x00ff


	//----- nvinfo : EIATTR_MERCURY_ISA_VERSION
	.align		4
        /*0030*/ 	.byte	0x03, 0x5f
        /*0032*/ 	.short	0x0101


	//----- nvinfo : EIATTR_VRC_CTA_INIT_COUNT
	.align		4
        /*0034*/ 	.byte	0x02, 0x4a
	.zero		1
	.zero		1


	//----- nvinfo : EIATTR_EXIT_INSTR_OFFSETS
	.align		4
        /*0038*/ 	.byte	0x04, 0x1c
        /*003a*/ 	.short	(.L_15 - .L_14)


	//   ....[0]....
.L_14:
        /*003c*/ 	.word	0x00000070


	//   ....[1]....
        /*0040*/ 	.word	0x00000240


	//----- nvinfo : EIATTR_CRS_STACK_SIZE
	.align		4
.L_15:
        /*0044*/ 	.byte	0x04, 0x1e
        /*0046*/ 	.short	(.L_17 - .L_16)
.L_16:
        /*0048*/ 	.word	0x00000000


	//----- nvinfo : EIATTR_CBANK_PARAM_SIZE
	.align		4
.L_17:
        /*004c*/ 	.byte	0x03, 0x19
        /*004e*/ 	.short	0x000c


	//----- nvinfo : EIATTR_PARAM_CBANK
	.align		4
        /*0050*/ 	.byte	0x04, 0x0a
        /*0052*/ 	.short	(.L_19 - .L_18)
	.align		4
.L_18:
        /*0054*/ 	.word	index@(.nv.constant0._Z30activate_array_logistic_kernelPfi)
        /*0058*/ 	.short	0x0380
        /*005a*/ 	.short	0x000c


	//----- nvinfo : EIATTR_SW_WAR
	.align		4
.L_19:
        /*005c*/ 	.byte	0x04, 0x36
        /*005e*/ 	.short	(.L_21 - .L_20)
.L_20:
        /*0060*/ 	.word	0x00000008
.L_21:


//--------------------- .nv.callgraph             --------------------------
	.section	.nv.callgraph,"",@"SHT_CUDA_CALLGRAPH"
	.align	4
	.sectionentsize	8
	.align		4
        /*0000*/ 	.word	0x00000000
	.align		4
        /*0004*/ 	.word	0xffffffff
	.align		4
        /*0008*/ 	.word	0x00000000
	.align		4
        /*000c*/ 	.word	0xfffffffe
	.align		4
        /*0010*/ 	.word	0x00000000
	.align		4
        /*0014*/ 	.word	0xfffffffd
	.align		4
        /*0018*/ 	.word	0x00000000
	.align		4
        /*001c*/ 	.word	0xfffffffc


//--------------------- .text._Z30activate_array_logistic_kernelPfi --------------------------
	.section	.text._Z30activate_array_logistic_kernelPfi,"ax",@progbits
	.align	128
        .global         _Z30activate_array_logistic_kernelPfi
        .type           _Z30activate_array_logistic_kernelPfi,@function
        .size           _Z30activate_array_logistic_kernelPfi,(.L_x_8 - _Z30activate_array_logistic_kernelPfi)
        .other          _Z30activate_array_logistic_kernelPfi,@"STO_CUDA_ENTRY STV_DEFAULT"
_Z30activate_array_logistic_kernelPfi:
.text._Z30activate_array_logistic_kernelPfi:
[----:B------:R-:W-:Y:S01]  /*0000*/  LDC R1, c[0x0][0x37c] ;  /* 0x0000df00ff017b82 */ /* 0x000fe20000000800 */
[----:B------:R-:W0:Y:S07]  /*0010*/  S2R R0, SR_TID.X ;  /* 0x0000000000007919 */ /* 0x000e2e0000002100 */
[----:B------:R-:W0:Y:S01]  /*0020*/  S2UR UR4, SR_CTAID.X ;  /* 0x00000000000479c3 */ /* 0x000e220000002500 */
[----:B------:R-:W1:Y:S07]  /*0030*/  LDCU UR5, c[0x0][0x388] ;  /* 0x00007100ff0577ac */ /* 0x000e6e0008000800 */
[----:B------:R-:W0:Y:S02]  /*0040*/  LDC R3, c[0x0][0x360] ;  /* 0x0000d800ff037b82 */ /* 0x000e240000000800 */
[----:B0-----:R-:W-:-:S05]  /*0050*/  IMAD R3, R3, UR4, R0 ;  /* 0x0000000403037c24 */ /* 0x001fca000f8e0200 */
[----:B-1----:R-:W-:-:S13]  /*0060*/  ISETP.GE.AND P0, PT, R3, UR5, PT ;  /* 0x0000000503007c0c */ /* 0x002fda000bf06270 */
[----:B------:R-:W-:Y:S05]  /*0070*/  @P0 EXIT ;  /* 0x000000000000094d */ /* 0x000fea0003800000 */
[----:B------:R-:W0:Y:S01]  /*0080*/  LDC.64 R4, c[0x0][0x380] ;  /* 0x0000e000ff047b82 */ /* 0x000e220000000a00 */
[----:B------:R-:W1:Y:S01]  /*0090*/  LDCU.64 UR4, c[0x0][0x358] ;  /* 0x00006b00ff0477ac */ /* 0x000e620008000a00 */
[----:B0-----:R-:W-:-:S05]  /*00a0*/  IMAD.WIDE R4, R3, 0x4, R4 ;  /* 0x0000000403047825 */ /* 0x001fca00078e0204 */
[----:B-1----:R-:W2:Y:S01]  /*00b0*/  LDG.E R0, desc[UR4][R4.64] ;  /* 0x0000000404007981 */ /* 0x002ea2000c1e1900 */
[----:B------:R-:W-:Y:S01]  /*00c0*/  IMAD.MOV.U32 R3, RZ, RZ, 0x3bbb989d ;  /* 0x3bbb989dff037424 */ /* 0x000fe200078e00ff */
[----:B------:R-:W-:Y:S01]  /*00d0*/  BSSY.RECONVERGENT B0, `(.L_x_0) ;  /* 0x0000015000007945 */ /* 0x000fe20003800200 */
[----:B------:R-:W-:Y:S02]  /*00e0*/  IMAD.MOV.U32 R7, RZ, RZ, 0x437c0000 ;  /* 0x437c0000ff077424 */ /* 0x000fe400078e00ff */
[----:B--2---:R-:W-:-:S04]  /*00f0*/  FFMA.SAT R2, R0, -R3, 0.5 ;  /* 0x3f00000000027423 */ /* 0x004fc80000002803 */
[----:B------:R-:W-:-:S04]  /*0100*/  FFMA.RM R2, R2, R7, 12582913 ;  /* 0x4b40000102027423 */ /* 0x000fc80000004007 */
[C---:B------:R-:W-:Y:S01]  /*0110*/  FADD R3, R2.reuse, -12583039 ;  /* 0xcb40007f02037421 */ /* 0x040fe20000000000 */
[----:B------:R-:W-:-:S03]  /*0120*/  SHF.L.U32 R2, R2, 0x17, RZ ;  /* 0x0000001702027819 */ /* 0x000fc600000006ff */
[----:B------:R-:W-:-:S04]  /*0130*/  FFMA R3, R0, -1.4426950216293334961, -R3 ;  /* 0xbfb8aa3b00037823 */ /* 0x000fc80000000803 */
[----:B------:R-:W-:-:S06]  /*0140*/  FFMA R3, R0, -1.925963033500011079e-08, R3 ;  /* 0xb2a5706000037823 */ /* 0x000fcc0000000003 */
[----:B------:R-:W0:Y:S02]  /*0150*/  MUFU.EX2 R3, R3 ;  /* 0x0000000300037308 */ /* 0x000e240000000800 */
[----:B0-----:R-:W-:-:S04]  /*0160*/  FFMA R0, R2, R3, 1 ;  /* 0x3f80000002007423 */ /* 0x001fc80000000003 */
[----:B------:R-:W-:-:S05]  /*0170*/  VIADD R2, R0, 0x1800000 ;  /* 0x0180000000027836 */ /* 0x000fca0000000000 */
[----:B------:R-:W-:-:S04]  /*0180*/  LOP3.LUT R2, R2, 0x7f800000, RZ, 0xc0, !PT ;  /* 0x7f80000002027812 */ /* 0x000fc800078ec0ff */
[----:B------:R-:W-:-:S13]  /*0190*/  ISETP.GT.U32.AND P0, PT, R2, 0x1ffffff, PT ;  /* 0x01ffffff0200780c */ /* 0x000fda0003f04070 */
[----:B------:R-:W-:Y:S05]  /*01a0*/  @P0 BRA `(.L_x_1) ;  /* 0x00000000000c0947 */ /* 0x000fea0003800000 */
[----:B------:R-:W-:-:S07]  /*01b0*/  MOV R6, 0x1d0 ;  /* 0x000001d000067802 */ /* 0x000fce0000000f00 */
[----:B------:R-:W-:Y:S05]  /*01c0*/  CALL.REL.NOINC `($__internal_0_$__cuda_sm20_rcp_rn_f32_slowpath) ;  /* 0x0000000000207944 */ /* 0x000fea0003c00000 */
[----:B------:R-:W-:Y:S05]  /*01d0*/  BRA `(.L_x_2) ;  /* 0x0000000000107947 */ /* 0x000fea0003800000 */
.L_x_1:
[----:B------:R-:W0:Y:S02]  /*01e0*/  MUFU.RCP R3, R0 ;  /* 0x0000000000037308 */ /* 0x000e240000001000 */
[----:B0-----:R-:W-:-:S04]  /*01f0*/  FFMA R2, R0, R3, -1 ;  /* 0xbf80000000027423 */ /* 0x001fc80000000003 */
[----:B------:R-:W-:-:S04]  /*0200*/  FADD.FTZ R2, -R2, -RZ ;  /* 0x800000ff02027221 */ /* 0x000fc80000010100 */
[----:B------:R-:W-:-:S07]  /*0210*/  FFMA R3, R3, R2, R3 ;  /* 0x0000000203037223 */ /* 0x000fce0000000003 */
.L_x_2:
[----:B------:R-:W-:Y:S05]  /*0220*/  BSYNC.RECONVERGENT B0 ;  /* 0x0000000000007941 */ /* 0x000fea0003800200 */
.L_x_0:
[----:B------:R-:W-:Y:S01]  /*0230*/  STG.E desc[UR4][R4.64], R3 ;  /* 0x0000000304007986 */ /* 0x000fe2000c101904 */
[----:B------:R-:W-:Y:S05]  /*0240*/  EXIT ;  /* 0x000000000000794d */ /* 0x000fea0003800000 */
        .weak           $__internal_0_$__cuda_sm20_rcp_rn_f32_slowpath
        .type           $__internal_0_$__cuda_sm20_rcp_rn_f32_slowpath,@function
        .size           $__internal_0_$__cuda_sm20_rcp_rn_f32_slowpath,(.L_x_8 - $__internal_0_$__cuda_sm20_rcp_rn_f32_slowpath)
$__internal_0_$__cuda_sm20_rcp_rn_f32_slowpath:
[----:B------:R-:W-:Y:S01]  /*0250*/  IMAD.SHL.U32 R2, R0, 0x2, RZ ;  /* 0x0000000200027824 */ /* 0x000fe200078e00ff */
[----:B------:R-:W-:Y:S04]  /*0260*/  BSSY.RECONVERGENT B1, `(.L_x_3) ;  /* 0x0000030000017945 */ /* 0x000fe80003800200 */
[----:B------:R-:W-:-:S04]  /*0270*/  SHF.R.U32.HI R2, RZ, 0x18, R2 ;  /* 0x00000018ff027819 */ /* 0x000fc80000011602 */
[----:B------:R-:W-:-:S13]  /*0280*/  ISETP.NE.U32.AND P0, PT, R2, RZ, PT ;  /* 0x000000ff0200720c */ /* 0x000fda0003f05070 */
[----:B------:R-:W-:Y:S05]  /*0290*/  @P0 BRA `(.L_x_4) ;  /* 0x0000000000280947 */ /* 0x000fea0003800000 */
[----:B------:R-:W-:-:S04]  /*02a0*/  SHF.L.U32 R2, R0, 0x1, RZ ;  /* 0x0000000100027819 */ /* 0x000fc800000006ff */
[----:B------:R-:W-:-:S13]  /*02b0*/  ISETP.NE.AND P0, PT, R2, RZ, PT ;  /* 0x000000ff0200720c */ /* 0x000fda0003f05270 */
[----:B------:R-:W-:Y:S01]  /*02c0*/  @P0 FFMA R7, R0, 1.84467440737095516160e+19, RZ ;  /* 0x5f80000000070823 */ /* 0x000fe200000000ff */
[----:B------:R-:W-:Y:S08]  /*02d0*/  @!P0 MUFU.RCP R3, R0 ;  /* 0x0000000000038308 */ /* 0x000ff00000001000 */
[----:B------:R-:W0:Y:S02]  /*02e0*/  @P0 MUFU.RCP R2, R7 ;  /* 0x0000000700020308 */ /* 0x000e240000001000 */
[----:B0-----:R-:W-:-:S04]  /*02f0*/  @P0 FFMA R8, R7, R2, -1 ;  /* 0xbf80000007080423 */ /* 0x001fc80000000002 */
[----:B------:R-:W-:-:S04]  /*0300*/  @P0 FADD.FTZ R9, -R8, -RZ ;  /* 0x800000ff08090221 */ /* 0x000fc80000010100 */
[----:B------:R-:W-:-:S04]  /*0310*/  @P0 FFMA R2, R2, R9, R2 ;  /* 0x0000000902020223 */ /* 0x000fc80000000002 */
[----:B------:R-:W-:Y:S01]  /*0320*/  @P0 FFMA R3, R2, 1.84467440737095516160e+19, RZ ;  /* 0x5f80000002030823 */ /* 0x000fe200000000ff */
[----:B------:R-:W-:Y:S06]  /*0330*/  BRA `(.L_x_5) ;  /* 0x0000000000887947 */ /* 0x000fec0003800000 */
.L_x_4:
[----:B------:R-:W-:-:S05]  /*0340*/  VIADD R3, R2, 0xffffff03 ;  /* 0xffffff0302037836 */ /* 0x000fca0000000000 */
[----:B------:R-:W-:-:S13]  /*0350*/  ISETP.GT.U32.AND P0, PT, R3, 0x1, PT ;  /* 0x000000010300780c */ /* 0x000fda0003f04070 */
[----:B------:R-:W-:Y:S05]  /*0360*/  @P0 BRA `(.L_x_6) ;  /* 0x0000000000780947 */ /* 0x000fea0003800000 */
[----:B------:R-:W-:Y:S01]  /*0370*/  LOP3.LUT R7, R0, 0x7fffff, RZ, 0xc0, !PT ;  /* 0x007fffff00077812 */ /* 0x000fe200078ec0ff */
[----:B------:R-:W-:-:S03]  /*0380*/  IMAD.MOV.U32 R12, RZ, RZ, 0x3 ;  /* 0x00000003ff0c7424 */ /* 0x000fc600078e00ff */
[----:B------:R-:W-:Y:S02]  /*0390*/  LOP3.LUT R7, R7, 0x3f800000, RZ, 0xfc, !PT ;  /* 0x3f80000007077812 */ /* 0x000fe400078efcff */
[----:B------:R-:W-:Y:S02]  /*03a0*/  SHF.L.U32 R11, R12, R3, RZ ;  /* 0x000000030c0b7219 */ /* 0x000fe400000006ff */
[----:B------:R-:W0:Y:S02]  /*03b0*/  MUFU.RCP R8, R7 ;  /* 0x0000000700087308 */ /* 0x000e240000001000 */
[----:B0-----:R-:W-:-:S04]  /*03c0*/  FFMA R9, R7, R8, -1 ;  /* 0xbf80000007097423 */ /* 0x001fc80000000008 */
[----:B------:R-:W-:-:S04]  /*03d0*/  FADD.FTZ R9, -R9, -RZ ;  /* 0x800000ff09097221 */ /* 0x000fc80000010100 */
[CCC-:B------:R-:W-:Y:S01]  /*03e0*/  FFMA.RM R10, R8.reuse, R9.reuse, R8.reuse ;  /* 0x00000009080a7223 */ /* 0x1c0fe20000004008 */
[----:B------:R-:W-:-:S04]  /*03f0*/  FFMA.RP R9, R8, R9, R8 ;  /* 0x0000000908097223 */ /* 0x000fc80000008008 */
[C---:B------:R-:W-:Y:S02]  /*0400*/  LOP3.LUT R8, R10.reuse, 0x7fffff, RZ, 0xc0, !PT ;  /* 0x007fffff0a087812 */ /* 0x040fe400078ec0ff */
[----:B------:R-:W-:Y:S02]  /*0410*/  FSETP.NEU.FTZ.AND P0, PT, R10, R9, PT ;  /* 0x000000090a00720b */ /* 0x000fe40003f1d000 */
[----:B------:R-:W-:Y:S02]  /*0420*/  LOP3.LUT R8, R8, 0x800000, RZ, 0xfc, !PT ;  /* 0x0080000008087812 */ /* 0x000fe400078efcff */
[----:B------:R-:W-:Y:S02]  /*0430*/  SEL R9, RZ, 0xffffffff, !P0 ;  /* 0xffffffffff097807 */ /* 0x000fe40004000000 */
[----:B------:R-:W-:Y:S02]  /*0440*/  LOP3.LUT R10, R11, R8, RZ, 0xc0, !PT ;  /* 0x000000080b0a7212 */ /* 0x000fe400078ec0ff */
[----:B------:R-:W-:-:S02]  /*0450*/  IADD3 R9, PT, PT, -R9, RZ, RZ ;  /* 0x000000ff09097210 */ /* 0x000fc40007ffe1ff */
[-C--:B------:R-:W-:Y:S02]  /*0460*/  SHF.R.U32.HI R10, RZ, R3.reuse, R10 ;  /* 0x00000003ff0a7219 */ /* 0x080fe4000001160a */
[----:B------:R-:W-:Y:S02]  /*0470*/  LOP3.LUT P1, RZ, R9, R3, R8, 0xf8, !PT ;  /* 0x0000000309ff7212 */ /* 0x000fe4000782f808 */
[C---:B------:R-:W-:Y:S02]  /*0480*/  LOP3.LUT P0, RZ, R10.reuse, 0x1, RZ, 0xc0, !PT ;  /* 0x000000010aff7812 */ /* 0x040fe4000780c0ff */
[----:B------:R-:W-:-:S04]  /*0490*/  LOP3.LUT P2, RZ, R10, 0x2, RZ, 0xc0, !PT ;  /* 0x000000020aff7812 */ /* 0x000fc8000784c0ff */
[----:B------:R-:W-:Y:S02]  /*04a0*/  PLOP3.LUT P0, PT, P0, P1, P2, 0xe0, 0x0 ;  /* 0x000000000000781c */ /* 0x000fe40000703c20 */
[----:B------:R-:W-:Y:S02]  /*04b0*/  LOP3.LUT P1, RZ, R0, 0x7fffff, RZ, 0xc0, !PT ;  /* 0x007fffff00ff7812 */ /* 0x000fe4000782c0ff */
[----:B------:R-:W-:-:S05]  /*04c0*/  SEL R3, RZ, 0x1, !P0 ;  /* 0x00000001ff037807 */ /* 0x000fca0004000000 */
[----:B------:R-:W-:-:S05]  /*04d0*/  IMAD.MOV R3, RZ, RZ, -R3 ;  /* 0x000000ffff037224 */ /* 0x000fca00078e0a03 */
[----:B------:R-:W-:Y:S01]  /*04e0*/  ISETP.GE.AND P0, PT, R3, RZ, PT ;  /* 0x000000ff0300720c */ /* 0x000fe20003f06270 */
[----:B------:R-:W-:-:S05]  /*04f0*/  VIADD R3, R2, 0xffffff04 ;  /* 0xffffff0402037836 */ /* 0x000fca0000000000 */
[----:B------:R-:W-:-:S07]  /*0500*/  SHF.R.U32.HI R3, RZ, R3, R8 ;  /* 0x00000003ff037219 */ /* 0x000fce0000011608 */
[----:B------:R-:W-:-:S05]  /*0510*/  @!P0 IADD3 R3, PT, PT, R3, 0x1, RZ ;  /* 0x0000000103038810 */ /* 0x000fca0007ffe0ff */
[----:B------:R-:W-:-:S05]  /*0520*/  @!P1 IMAD.SHL.U32 R3, R3, 0x2, RZ ;  /* 0x0000000203039824 */ /* 0x000fca00078e00ff */
[----:B------:R-:W-:Y:S01]  /*0530*/  LOP3.LUT R3, R3, 0x80000000, R0, 0xf8, !PT ;  /* 0x8000000003037812 */ /* 0x000fe200078ef800 */
[----:B------:R-:W-:Y:S06]  /*0540*/  BRA `(.L_x_5) ;  /* 0x0000000000047947 */ /* 0x000fec0003800000 */
.L_x_6:
[----:B------:R0:W1:Y:S02]  /*0550*/  MUFU.RCP R3, R0 ;  /* 0x0000000000037308 */ /* 0x0000640000001000 */
.L_x_5:
[----:B------:R-:W-:Y:S05]  /*0560*/  BSYNC.RECONVERGENT B1 ;  /* 0x0000000000017941 */ /* 0x000fea0003800200 */
.L_x_3:
[----:B------:R-:W-:-:S04]  /*0570*/  HFMA2 R7, -RZ, RZ, 0, 0 ;  /* 0x00000000ff077431 */ /* 0x000fc800000001ff */
[----:B01----:R-:W-:Y:S05]  /*0580*/  RET.REL.NODEC R6 `(_Z30activate_array_logistic_kernelPfi) ;  /* 0xfffffff8069c7950 */ /* 0x003fea0003c3ffff */
.L_x_7:
[----:B------:R-:W-:-:S00]  /*0590*/  BRA `(.L_x_7) ;  /* 0xfffffffc00fc7947 */ /* 0x000fc0000383ffff */
[----:B------:R-:W-:-:S00]  /*05a0*/  NOP ;  /* 0x0000000000007918 */ /* 0x000fc00000000000 */
        /* <DEDUP_REMOVED lines=13> */
.L_x_8:


//--------------------- .nv.shared.reserved.0     --------------------------
	.section	.nv.shared.reserved.0,"aw",@nobits
	.weak		__nv_reservedSMEM_offset_0_alias
	.size		__nv_reservedSMEM_offset_0_alias, 0, 64
	.other		__nv_reservedSMEM_offset_0_alias,@"STO_CUDA_RESERVED_SHARED STV_DEFAULT"
__nv_reservedSMEM_offset_0_alias:
	.zero		0
	.zero		64


//--------------------- .nv.constant0._Z30activate_array_logistic_kernelPfi --------------------------
	.section	.nv.constant0._Z30activate_array_logistic_kernelPfi,"a",@progbits
	.sectionflags	@""
	.align	4
.nv.constant0._Z30activate_array_logistic_kernelPfi:
	.zero		908


//--------------------- SYMBOLS --------------------------

	.type		.nv.reservedSmem.offset0,@object
	.size		.nv.reservedSmem.offset0,0x4
